//
// Generated by NVIDIA NVVM Compiler
//
// Compiler Build ID: CL-36424714
// Cuda compilation tools, release 13.0, V13.0.88
// Based on NVVM 20.0.0
//

.version 9.0
.target sm_100
.address_size 64

	// .globl	_Z6conv2DPfS_ii
.const .align 4 .b8 F[36];
// _ZZ6conv2DPfS_iiE3N_s has been demoted

.visible .entry _Z6conv2DPfS_ii(
	.param .u64 .ptr .align 1 _Z6conv2DPfS_ii_param_0,
	.param .u64 .ptr .align 1 _Z6conv2DPfS_ii_param_1,
	.param .u32 _Z6conv2DPfS_ii_param_2,
	.param .u32 _Z6conv2DPfS_ii_param_3
)
{
	.reg .pred 	%p<20>;
	.reg .b32 	%r<20>;
	.reg .b32 	%f<29>;
	.reg .b64 	%rd<9>;
	// demoted variable
	.shared .align 4 .b8 _ZZ6conv2DPfS_iiE3N_s[4096];
	ld.param.u64 	%rd1, [_Z6conv2DPfS_ii_param_0];
	ld.param.u64 	%rd2, [_Z6conv2DPfS_ii_param_1];
	ld.param.u32 	%r7, [_Z6conv2DPfS_ii_param_2];
	ld.param.u32 	%r8, [_Z6conv2DPfS_ii_param_3];
	mov.u32 	%r9, %ctaid.x;
	mov.u32 	%r10, %tid.x;
	add.s32 	%r1, %r10, -1;
	mad.lo.s32 	%r2, %r9, 30, %r1;
	mov.u32 	%r11, %ctaid.y;
	mov.u32 	%r3, %tid.y;
	mad.lo.s32 	%r4, %r11, 30, %r3;
	add.s32 	%r5, %r4, -1;
	setp.eq.s32 	%p1, %r4, 0;
	setp.gt.s32 	%p2, %r4, %r8;
	or.pred  	%p3, %p1, %p2;
	setp.lt.s32 	%p4, %r2, 0;
	or.pred  	%p5, %p4, %p3;
	setp.ge.s32 	%p6, %r2, %r7;
	shl.b32 	%r12, %r3, 7;
	mov.u32 	%r13, _ZZ6conv2DPfS_iiE3N_s;
	add.s32 	%r14, %r13, %r12;
	shl.b32 	%r15, %r10, 2;
	add.s32 	%r6, %r14, %r15;
	or.pred  	%p7, %p6, %p5;
	@%p7 bra 	$L__BB0_2;
	cvta.to.global.u64 	%rd3, %rd1;
	mad.lo.s32 	%r17, %r7, %r5, %r2;
	mul.wide.s32 	%rd4, %r17, 4;
	add.s64 	%rd5, %rd3, %rd4;
	ld.global.f32 	%f1, [%rd5];
	st.shared.f32 	[%r6], %f1;
	bra.uni 	$L__BB0_3;
$L__BB0_2:
	mov.b32 	%r16, 0;
	st.shared.u32 	[%r6], %r16;
$L__BB0_3:
	setp.ge.s32 	%p8, %r2, %r7;
	setp.lt.s32 	%p9, %r2, 0;
	setp.gt.s32 	%p10, %r4, %r8;
	setp.eq.s32 	%p11, %r4, 0;
	bar.sync 	0;
	or.pred  	%p12, %p9, %p8;
	or.pred  	%p13, %p11, %p12;
	or.pred  	%p14, %p10, %p13;
	@%p14 bra 	$L__BB0_6;
	setp.gt.u32 	%p15, %r1, 29;
	setp.eq.s32 	%p16, %r3, 0;
	setp.gt.u32 	%p17, %r3, 30;
	or.pred  	%p18, %p15, %p17;
	or.pred  	%p19, %p18, %p16;
	@%p19 bra 	$L__BB0_6;
	ld.const.f32 	%f2, [F];
	ld.shared.f32 	%f3, [%r6+-132];
	fma.rn.f32 	%f4, %f2, %f3, 0f00000000;
	ld.const.f32 	%f5, [F+4];
	ld.shared.f32 	%f6, [%r6+-128];
	fma.rn.f32 	%f7, %f5, %f6, %f4;
	ld.const.f32 	%f8, [F+8];
	ld.shared.f32 	%f9, [%r6+-124];
	fma.rn.f32 	%f10, %f8, %f9, %f7;
	ld.const.f32 	%f11, [F+12];
	ld.shared.f32 	%f12, [%r6+-4];
	fma.rn.f32 	%f13, %f11, %f12, %f10;
	ld.const.f32 	%f14, [F+16];
	ld.shared.f32 	%f15, [%r6];
	fma.rn.f32 	%f16, %f14, %f15, %f13;
	ld.const.f32 	%f17, [F+20];
	ld.shared.f32 	%f18, [%r6+4];
	fma.rn.f32 	%f19, %f17, %f18, %f16;
	ld.const.f32 	%f20, [F+24];
	ld.shared.f32 	%f21, [%r6+124];
	fma.rn.f32 	%f22, %f20, %f21, %f19;
	ld.const.f32 	%f23, [F+28];
	ld.shared.f32 	%f24, [%r6+128];
	fma.rn.f32 	%f25, %f23, %f24, %f22;
	ld.const.f32 	%f26, [F+32];
	ld.shared.f32 	%f27, [%r6+132];
	fma.rn.f32 	%f28, %f26, %f27, %f25;
	mad.lo.s32 	%r19, %r7, %r5, %r2;
	cvta.to.global.u64 	%rd6, %rd2;
	mul.wide.s32 	%rd7, %r19, 4;
	add.s64 	%rd8, %rd6, %rd7;
	st.global.f32 	[%rd8], %f28;
$L__BB0_6:
	ret;

}


// ===== COMPILED SASS (sm_100) =====

	.target	sm_100

	.elftype	@"ET_EXEC"


//--------------------- .note.nv.tkinfo           --------------------------
	.section	.note.nv.tkinfo,"",@"SHT_NOTE"
	.sectionflags	@"SHF_NOTE_NV_TKINFO"
	.tkinfo
        /*0018*/ 	.word	0x00000002
        /*0030*/ 	.string	""
        /*0030*/ 	.string	"ptxas"
        /*0030*/ 	.string	"Cuda compilation tools, release 13.0, V13.0.88"
        /*0030*/ 	.string	"Build cuda_13.0.r13.0/compiler.36424714_0"
        /*0030*/ 	.string	"-arch sm_100 -m 64 "



//--------------------- .note.nv.cuinfo           --------------------------
	.section	.note.nv.cuinfo,"",@"SHT_NOTE"
	.sectionflags	@"SHF_NOTE_NV_CUINFO"
        /*0018*/ 	.short	0x0002
        /*001a*/ 	.short	0x0064
        /*001c*/ 	.short	0x0082
	.zero		2


//--------------------- .nv.info                  --------------------------
	.section	.nv.info,"",@"SHT_CUDA_INFO"
	.align	4


	//----- nvinfo : EIATTR_REGCOUNT
	.align		4
        /*0000*/ 	.byte	0x04, 0x2f
        /*0002*/ 	.short	(.L_2 - .L_1)
	.align		4
.L_1:
        /*0004*/ 	.word	index@(_Z6conv2DPfS_ii)
        /*0008*/ 	.word	0x00000018


	//----- nvinfo : EIATTR_FRAME_SIZE
	.align		4
.L_2:
        /*000c*/ 	.byte	0x04, 0x11
        /*000e*/ 	.short	(.L_4 - .L_3)
	.align		4
.L_3:
        /*0010*/ 	.word	index@(_Z6conv2DPfS_ii)
        /*0014*/ 	.word	0x00000000


	//----- nvinfo : EIATTR_MIN_STACK_SIZE
	.align		4
.L_4:
        /*0018*/ 	.byte	0x04, 0x12
        /*001a*/ 	.short	(.L_6 - .L_5)
	.align		4
.L_5:
        /*001c*/ 	.word	index@(_Z6conv2DPfS_ii)
        /*0020*/ 	.word	0x00000000
.L_6:


//--------------------- .nv.compat                --------------------------
	.section	.nv.compat,"",@"SHT_CUDA_COMPAT_INFO"
	.align	4
        /*0000*/ 	.byte	0x02, 0x09, 0x00, 0x00, 0x02, 0x02, 0x01, 0x00, 0x02, 0x05, 0x05, 0x00, 0x03, 0x07, 0x01, 0x01
        /*0010*/ 	.byte	0x02, 0x03, 0x00, 0x00, 0x02, 0x06, 0x01, 0x00, 0x04, 0x0b, 0x08, 0x00, 0x09, 0x00, 0x00, 0x00
        /*0020*/ 	.byte	0x00, 0x00, 0x00, 0x00


//--------------------- .nv.info._Z6conv2DPfS_ii  --------------------------
	.section	.nv.info._Z6conv2DPfS_ii,"",@"SHT_CUDA_INFO"
	.sectionflags	@""
	.align	4


	//----- nvinfo : EIATTR_CUDA_API_VERSION
	.align		4
        /*0000*/ 	.byte	0x04, 0x37
        /*0002*/ 	.short	(.L_8 - .L_7)
.L_7:
        /*0004*/ 	.word	0x00000082


	//----- nvinfo : EIATTR_KPARAM_INFO
	.align		4
.L_8:
        /*0008*/ 	.byte	0x04, 0x17
        /*000a*/ 	.short	(.L_10 - .L_9)
.L_9:
        /*000c*/ 	.word	0x00000000
        /*0010*/ 	.short	0x0003
        /*0012*/ 	.short	0x0014
        /*0014*/ 	.byte	0x00, 0xf0, 0x11, 0x00


	//----- nvinfo : EIATTR_KPARAM_INFO
	.align		4
.L_10:
        /*0018*/ 	.byte	0x04, 0x17
        /*001a*/ 	.short	(.L_12 - .L_11)
.L_11:
        /*001c*/ 	.word	0x00000000
        /*0020*/ 	.short	0x0002
        /*0022*/ 	.short	0x0010
        /*0024*/ 	.byte	0x00, 0xf0, 0x11, 0x00


	//----- nvinfo : EIATTR_KPARAM_INFO
	.align		4
.L_12:
        /*0028*/ 	.byte	0x04, 0x17
        /*002a*/ 	.short	(.L_14 - .L_13)
.L_13:
        /*002c*/ 	.word	0x00000000
        /*0030*/ 	.short	0x0001
        /*0032*/ 	.short	0x0008
        /*0034*/ 	.byte	0x00, 0xf5, 0x21, 0x00


	//----- nvinfo : EIATTR_KPARAM_INFO
	.align		4
.L_14:
        /*0038*/ 	.byte	0x04, 0x17
        /*003a*/ 	.short	(.L_16 - .L_15)
.L_15:
        /*003c*/ 	.word	0x00000000
        /*0040*/ 	.short	0x0000
        /*0042*/ 	.short	0x0000
        /*0044*/ 	.byte	0x00, 0xf5, 0x21, 0x00


	//----- nvinfo : EIATTR_SPARSE_MMA_MASK
	.align		4
.L_16:
        /*0048*/ 	.byte	0x03, 0x50
        /*004a*/ 	.short	0x0000


	//----- nvinfo : EIATTR_MAXREG_COUNT
	.align		4
        /*004c*/ 	.byte	0x03, 0x1b
        /*004e*/ 	.short	0x00ff


	//----- nvinfo : EIATTR_NUM_BARRIERS
	.align		4
        /*0050*/ 	.byte	0x02, 0x4c
        /*0052*/ 	.byte	0x01
	.zero		1


	//----- nvinfo : EIATTR_MERCURY_ISA_VERSION
	.align		4
        /*0054*/ 	.byte	0x03, 0x5f
        /*0056*/ 	.short	0x0101


	//----- nvinfo : EIATTR_VRC_CTA_INIT_COUNT
	.align		4
        /*0058*/ 	.byte	0x02, 0x4a
	.zero		1
	.zero		1


	//----- nvinfo : EIATTR_EXIT_INSTR_OFFSETS
	.align		4
        /*005c*/ 	.byte	0x04, 0x1c
        /*005e*/ 	.short	(.L_18 - .L_17)


	//   ....[0]....
.L_17:
        /*0060*/ 	.word	0x000001f0


	//   ....[1]....
        /*0064*/ 	.word	0x00000230


	//   ....[2]....
        /*0068*/ 	.word	0x000003d0


	//----- nvinfo : EIATTR_CBANK_PARAM_SIZE
	.align		4
.L_18:
        /*006c*/ 	.byte	0x03, 0x19
        /*006e*/ 	.short	0x0018


	//----- nvinfo : EIATTR_PARAM_CBANK
	.align		4
        /*0070*/ 	.byte	0x04, 0x0a
        /*0072*/ 	.short	(.L_20 - .L_19)
	.align		4
.L_19:
        /*0074*/ 	.word	index@(.nv.constant0._Z6conv2DPfS_ii)
        /*0078*/ 	.short	0x0380
        /*007a*/ 	.short	0x0018


	//----- nvinfo : EIATTR_SW_WAR
	.align		4
.L_20:
        /*007c*/ 	.byte	0x04, 0x36
        /*007e*/ 	.short	(.L_22 - .L_21)
.L_21:
        /*0080*/ 	.word	0x00000008
.L_22:


//--------------------- .nv.callgraph             --------------------------
	.section	.nv.callgraph,"",@"SHT_CUDA_CALLGRAPH"
	.align	4
	.sectionentsize	8
	.align		4
        /*0000*/ 	.word	0x00000000
	.align		4
        /*0004*/ 	.word	0xffffffff
	.align		4
        /*0008*/ 	.word	0x00000000
	.align		4
        /*000c*/ 	.word	0xfffffffe
	.align		4
        /*0010*/ 	.word	0x00000000
	.align		4
        /*0014*/ 	.word	0xfffffffd
	.align		4
        /*0018*/ 	.word	0x00000000
	.align		4
        /*001c*/ 	.word	0xfffffffc


//--------------------- .nv.constant3             --------------------------
	.section	.nv.constant3,"a",@progbits
	.align	4
.nv.constant3:
	.type		F,@object
	.size		F,(.L_0 - F)
F:
	.zero		36
.L_0:


//--------------------- .text._Z6conv2DPfS_ii     --------------------------
	.section	.text._Z6conv2DPfS_ii,"ax",@progbits
	.align	128
        .global         _Z6conv2DPfS_ii
        .type           _Z6conv2DPfS_ii,@function
        .size           _Z6conv2DPfS_ii,(.L_x_1 - _Z6conv2DPfS_ii)
        .other          _Z6conv2DPfS_ii,@"STO_CUDA_ENTRY STV_DEFAULT"
_Z6conv2DPfS_ii:
.text._Z6conv2DPfS_ii:
[----:B------:R-:W-:Y:S01]  /*0000*/  LDC R1, c[0x0][0x37c] ;  /* 0x0000df00ff017b82 */ /* 0x000fe20000000800 */
[----:B------:R-:W0:Y:S01]  /*0010*/  S2R R9, SR_TID.Y ;  /* 0x0000000000097919 */ /* 0x000e220000002200 */
[----:B------:R-:W1:Y:S01]  /*0020*/  LDCU.64 UR8, c[0x0][0x390] ;  /* 0x00007200ff0877ac */ /* 0x000e620008000a00 */
[----:B------:R-:W0:Y:S01]  /*0030*/  S2R R6, SR_CTAID.Y ;  /* 0x0000000000067919 */ /* 0x000e220000002600 */
[----:B------:R-:W2:Y:S01]  /*0040*/  LDCU.64 UR6, c[0x0][0x358] ;  /* 0x00006b00ff0677ac */ /* 0x000ea20008000a00 */
[----:B------:R-:W3:Y:S01]  /*0050*/  S2R R8, SR_TID.X ;  /* 0x0000000000087919 */ /* 0x000ee20000002100 */
[----:B------:R-:W4:Y:S01]  /*0060*/  S2R R3, SR_CTAID.X ;  /* 0x0000000000037919 */ /* 0x000f220000002500 */
[----:B0-----:R-:W-:Y:S01]  /*0070*/  IMAD R6, R6, 0x1e, R9 ;  /* 0x0000001e06067824 */ /* 0x001fe200078e0209 */
[----:B---3--:R-:W-:-:S04]  /*0080*/  IADD3 R0, PT, PT, R8, -0x1, RZ ;  /* 0xffffffff08007810 */ /* 0x008fc80007ffe0ff */
[C---:B-1----:R-:W-:Y:S02]  /*0090*/  ISETP.GT.AND P0, PT, R6.reuse, UR9, PT ;  /* 0x0000000906007c0c */ /* 0x042fe4000bf04270 */
[C---:B------:R-:W-:Y:S01]  /*00a0*/  IADD3 R5, PT, PT, R6.reuse, -0x1, RZ ;  /* 0xffffffff06057810 */ /* 0x040fe20007ffe0ff */
[----:B----4-:R-:W-:Y:S01]  /*00b0*/  IMAD R4, R3, 0x1e, R0 ;  /* 0x0000001e03047824 */ /* 0x010fe200078e0200 */
[----:B------:R-:W-:-:S04]  /*00c0*/  ISETP.EQ.OR P0, PT, R6, RZ, P0 ;  /* 0x000000ff0600720c */ /* 0x000fc80000702670 */
[----:B------:R-:W-:-:S04]  /*00d0*/  ISETP.LT.OR P0, PT, R4, RZ, P0 ;  /* 0x000000ff0400720c */ /* 0x000fc80000701670 */
[----:B------:R-:W-:-:S13]  /*00e0*/  ISETP.GE.OR P0, PT, R4, UR8, P0 ;  /* 0x0000000804007c0c */ /* 0x000fda0008706670 */
[----:B------:R-:W0:Y:S01]  /*00f0*/  @!P0 LDC.64 R2, c[0x0][0x380] ;  /* 0x0000e000ff028b82 */ /* 0x000e220000000a00 */
[----:B------:R-:W-:-:S04]  /*0100*/  @!P0 IMAD R7, R5, UR8, R4 ;  /* 0x0000000805078c24 */ /* 0x000fc8000f8e0204 */
[----:B0-----:R-:W-:-:S06]  /*0110*/  @!P0 IMAD.WIDE R2, R7, 0x4, R2 ;  /* 0x0000000407028825 */ /* 0x001fcc00078e0202 */
[----:B--2---:R-:W2:Y:S01]  /*0120*/  @!P0 LDG.E R2, desc[UR6][R2.64] ;  /* 0x0000000602028981 */ /* 0x004ea2000c1e1900 */
[----:B------:R-:W0:Y:S01]  /*0130*/  S2UR UR5, SR_CgaCtaId ;  /* 0x00000000000579c3 */ /* 0x000e220000008800 */
[----:B------:R-:W-:Y:S01]  /*0140*/  UMOV UR4, 0x400 ;  /* 0x0000040000047882 */ /* 0x000fe20000000000 */
[----:B------:R-:W-:-:S04]  /*0150*/  ISETP.GE.AND P1, PT, R4, UR8, PT ;  /* 0x0000000804007c0c */ /* 0x000fc8000bf26270 */
[----:B------:R-:W-:-:S04]  /*0160*/  ISETP.LT.OR P1, PT, R4, RZ, P1 ;  /* 0x000000ff0400720c */ /* 0x000fc80000f21670 */
[----:B------:R-:W-:-:S04]  /*0170*/  ISETP.EQ.OR P1, PT, R6, RZ, P1 ;  /* 0x000000ff0600720c */ /* 0x000fc80000f22670 */
[----:B------:R-:W-:Y:S01]  /*0180*/  ISETP.GT.OR P1, PT, R6, UR9, P1 ;  /* 0x0000000906007c0c */ /* 0x000fe20008f24670 */
[----:B0-----:R-:W-:-:S06]  /*0190*/  ULEA UR4, UR5, UR4, 0x18 ;  /* 0x0000000405047291 */ /* 0x001fcc000f8ec0ff */
[----:B------:R-:W-:-:S04]  /*01a0*/  LEA R7, R9, UR4, 0x7 ;  /* 0x0000000409077c11 */ /* 0x000fc8000f8e38ff */
[----:B------:R-:W-:-:S05]  /*01b0*/  LEA R7, R8, R7, 0x2 ;  /* 0x0000000708077211 */ /* 0x000fca00078e10ff */
[----:B--2---:R0:W-:Y:S04]  /*01c0*/  @!P0 STS [R7], R2 ;  /* 0x0000000207008388 */ /* 0x0041e80000000800 */
[----:B------:R0:W-:Y:S01]  /*01d0*/  @P0 STS [R7], RZ ;  /* 0x000000ff07000388 */ /* 0x0001e20000000800 */
[----:B------:R-:W-:Y:S06]  /*01e0*/  BAR.SYNC.DEFER_BLOCKING 0x0 ;  /* 0x0000000000007b1d */ /* 0x000fec0000010000 */
[----:B------:R-:W-:Y:S05]  /*01f0*/  @P1 EXIT ;  /* 0x000000000000194d */ /* 0x000fea0003800000 */
[----:B------:R-:W-:-:S04]  /*0200*/  ISETP.GT.U32.AND P0, PT, R9, 0x1e, PT ;  /* 0x0000001e0900780c */ /* 0x000fc80003f04070 */
[----:B------:R-:W-:-:S04]  /*0210*/  ISETP.GT.U32.OR P0, PT, R0, 0x1d, P0 ;  /* 0x0000001d0000780c */ /* 0x000fc80000704470 */
[----:B------:R-:W-:-:S13]  /*0220*/  ISETP.EQ.OR P0, PT, R9, RZ, P0 ;  /* 0x000000ff0900720c */ /* 0x000fda0000702670 */
[----:B------:R-:W-:Y:S05]  /*0230*/  @P0 EXIT ;  /* 0x000000000000094d */ /* 0x000fea0003800000 */
[----:B------:R-:W1:Y:S01]  /*0240*/  LDS R0, [R7+-0x84] ;  /* 0xffff7c0007007984 */ /* 0x000e620000000800 */
[----:B------:R-:W1:Y:S01]  /*0250*/  LDCU.128 UR12, c[0x3][URZ] ;  /* 0x00c00000ff0c77ac */ /* 0x000e620008000c00 */
[----:B------:R-:W-:Y:S02]  /*0260*/  IMAD R5, R5, UR8, R4 ;  /* 0x0000000805057c24 */ /* 0x000fe4000f8e0204 */
[----:B------:R-:W2:Y:S01]  /*0270*/  LDS R3, [R7+-0x80] ;  /* 0xffff800007037984 */ /* 0x000ea20000000800 */
[----:B------:R-:W3:Y:S03]  /*0280*/  LDCU.128 UR16, c[0x3][0x10] ;  /* 0x00c00200ff1077ac */ /* 0x000ee60008000c00 */
[----:B------:R-:W4:Y:S01]  /*0290*/  LDS R9, [R7+-0x7c] ;  /* 0xffff840007097984 */ /* 0x000f220000000800 */
[----:B------:R-:W5:Y:S03]  /*02a0*/  LDCU UR4, c[0x3][0x20] ;  /* 0x00c00400ff0477ac */ /* 0x000f660008000800 */
[----:B------:R-:W3:Y:S04]  /*02b0*/  LDS R11, [R7+-0x4] ;  /* 0xfffffc00070b7984 */ /* 0x000ee80000000800 */
[----:B------:R-:W5:Y:S04]  /*02c0*/  LDS R13, [R7] ;  /* 0x00000000070d7984 */ /* 0x000f680000000800 */
[----:B------:R-:W5:Y:S04]  /*02d0*/  LDS R15, [R7+0x4] ;  /* 0x00000400070f7984 */ /* 0x000f680000000800 */
[----:B------:R-:W5:Y:S04]  /*02e0*/  LDS R17, [R7+0x7c] ;  /* 0x00007c0007117984 */ /* 0x000f680000000800 */
[----:B------:R-:W5:Y:S04]  /*02f0*/  LDS R19, [R7+0x80] ;  /* 0x0000800007137984 */ /* 0x000f680000000800 */
[----:B------:R-:W5:Y:S01]  /*0300*/  LDS R21, [R7+0x84] ;  /* 0x0000840007157984 */ /* 0x000f620000000800 */
[----:B-1----:R-:W-:-:S04]  /*0310*/  FFMA R0, R0, UR12, RZ ;  /* 0x0000000c00007c23 */ /* 0x002fc800080000ff */
[----:B--2---:R-:W-:Y:S02]  /*0320*/  FFMA R0, R3, UR13, R0 ;  /* 0x0000000d03007c23 */ /* 0x004fe40008000000 */
[----:B0-----:R-:W0:Y:S02]  /*0330*/  LDC.64 R2, c[0x0][0x388] ;  /* 0x0000e200ff027b82 */ /* 0x001e240000000a00 */
[----:B----4-:R-:W-:-:S04]  /*0340*/  FFMA R0, R9, UR14, R0 ;  /* 0x0000000e09007c23 */ /* 0x010fc80008000000 */
[----:B---3--:R-:W-:-:S04]  /*0350*/  FFMA R0, R11, UR15, R0 ;  /* 0x0000000f0b007c23 */ /* 0x008fc80008000000 */
[----:B-----5:R-:W-:-:S04]  /*0360*/  FFMA R0, R13, UR16, R0 ;  /* 0x000000100d007c23 */ /* 0x020fc80008000000 */
[----:B------:R-:W-:-:S04]  /*0370*/  FFMA R0, R15, UR17, R0 ;  /* 0x000000110f007c23 */ /* 0x000fc80008000000 */
[----:B------:R-:W-:-:S04]  /*0380*/  FFMA R0, R17, UR18, R0 ;  /* 0x0000001211007c23 */ /* 0x000fc80008000000 */
[----:B------:R-:W-:Y:S01]  /*0390*/  FFMA R0, R19, UR19, R0 ;  /* 0x0000001313007c23 */ /* 0x000fe20008000000 */
[----:B0-----:R-:W-:-:S04]  /*03a0*/  IMAD.WIDE R2, R5, 0x4, R2 ;  /* 0x0000000405027825 */ /* 0x001fc800078e0202 */
[----:B------:R-:W-:-:S05]  /*03b0*/  FFMA R21, R21, UR4, R0 ;  /* 0x0000000415157c23 */ /* 0x000fca0008000000 */
[----:B------:R-:W-:Y:S01]  /*03c0*/  STG.E desc[UR6][R2.64], R21 ;  /* 0x0000001502007986 */ /* 0x000fe2000c101906 */
[----:B------:R-:W-:Y:S05]  /*03d0*/  EXIT ;  /* 0x000000000000794d */ /* 0x000fea0003800000 */
.L_x_0:
[----:B------:R-:W-:-:S00]  /*03e0*/  BRA `(.L_x_0) ;  /* 0xfffffffc00fc7947 */ /* 0x000fc0000383ffff */
[----:B------:R-:W-:-:S00]  /*03f0*/  NOP ;  /* 0x0000000000007918 */ /* 0x000fc00000000000 */
        /* <DEDUP_REMOVED lines=8> */
.L_x_1:


//--------------------- .nv.shared._Z6conv2DPfS_ii --------------------------
	.section	.nv.shared._Z6conv2DPfS_ii,"aw",@nobits
	.sectionflags	@""
	.align	4
.nv.shared._Z6conv2DPfS_ii:
	.zero		5120


//--------------------- .nv.shared.reserved.0     --------------------------
	.section	.nv.shared.reserved.0,"aw",@nobits
	.weak		__nv_reservedSMEM_offset_0_alias
	.size		__nv_reservedSMEM_offset_0_alias, 0, 64
	.other		__nv_reservedSMEM_offset_0_alias,@"STO_CUDA_RESERVED_SHARED STV_DEFAULT"
__nv_reservedSMEM_offset_0_alias:
	.zero		0
	.zero		64


//--------------------- .nv.constant0._Z6conv2DPfS_ii --------------------------
	.section	.nv.constant0._Z6conv2DPfS_ii,"a",@progbits
	.sectionflags	@""
	.align	4
.nv.constant0._Z6conv2DPfS_ii:
	.zero		920


//--------------------- SYMBOLS --------------------------

	.type		.nv.reservedSmem.offset0,@object
	.size		.nv.reservedSmem.offset0,0x4
	.type		.nv.reservedSmem.cap,@object
	.size		.nv.reservedSmem.cap,0x4
